	.headerflags	@"EF_CUDA_TEXMODE_UNIFIED EF_CUDA_64BIT_ADDRESS EF_CUDA_ACCELERATORS EF_CUDA_SM90 EF_CUDA_VIRTUAL_SM(EF_CUDA_SM90)"
	.elftype	@"ET_EXEC"


//--------------------- .nv.info                  --------------------------
	.section	.nv.info,"",@"SHT_CUDA_INFO"
	.align	4


	//----- nvinfo : EIATTR_REGCOUNT
	.align		4
        /*0000*/ 	.byte	0x04, 0x2f
        /*0002*/ 	.short	(.L_3 - .L_2)
	.align		4
.L_2:
        /*0004*/ 	.word	index@(triton_poi_fused__native_batch_norm_legit_no_training_cat_relu_39)
        /*0008*/ 	.word	0x00000036


	//----- nvinfo : EIATTR_MIN_STACK_SIZE
	.align		4
.L_3:
        /*000c*/ 	.byte	0x04, 0x12
        /*000e*/ 	.short	(.L_5 - .L_4)
	.align		4
.L_4:
        /*0010*/ 	.word	index@(triton_poi_fused__native_batch_norm_legit_no_training_cat_relu_39)
        /*0014*/ 	.word	0x00000000


	//----- nvinfo : EIATTR_FRAME_SIZE
	.align		4
.L_5:
        /*0018*/ 	.byte	0x04, 0x11
        /*001a*/ 	.short	(.L_7 - .L_6)
	.align		4
.L_6:
        /*001c*/ 	.word	index@(triton_poi_fused__native_batch_norm_legit_no_training_cat_relu_39)
        /*0020*/ 	.word	0x00000000


	//----- nvinfo : EIATTR_MIN_STACK_SIZE
	.align		4
.L_7:
        /*0024*/ 	.byte	0x04, 0x12
        /*0026*/ 	.short	(.L_9 - .L_8)
	.align		4
.L_8:
        /*0028*/ 	.word	index@(triton_poi_fused__native_batch_norm_legit_no_training_cat_relu_39)
        /*002c*/ 	.word	0x00000000
.L_9:


//--------------------- .nv.info.triton_poi_fused__native_batch_norm_legit_no_training_cat_relu_39 --------------------------
	.section	.nv.info.triton_poi_fused__native_batch_norm_legit_no_training_cat_relu_39,"",@"SHT_CUDA_INFO"
	.sectionflags	@""
	.align	4


	//----- nvinfo : EIATTR_CUDA_API_VERSION
	.align		4
        /*0000*/ 	.byte	0x04, 0x37
        /*0002*/ 	.short	(.L_11 - .L_10)
.L_10:
        /*0004*/ 	.word	0x0000007c


	//----- nvinfo : EIATTR_KPARAM_INFO
	.align		4
.L_11:
        /*0008*/ 	.byte	0x04, 0x17
        /*000a*/ 	.short	(.L_13 - .L_12)
.L_12:
        /*000c*/ 	.word	0x00000000
        /*0010*/ 	.short	0x000a
        /*0012*/ 	.short	0x0050
        /*0014*/ 	.byte	0x00, 0xf0, 0x11, 0x00


	//----- nvinfo : EIATTR_KPARAM_INFO
	.align		4
.L_13:
        /*0018*/ 	.byte	0x04, 0x17
        /*001a*/ 	.short	(.L_15 - .L_14)
.L_14:
        /*001c*/ 	.word	0x00000000
        /*0020*/ 	.short	0x0009
        /*0022*/ 	.short	0x0048
        /*0024*/ 	.byte	0x00, 0xf4, 0x21, 0x00


	//----- nvinfo : EIATTR_KPARAM_INFO
	.align		4
.L_15:
        /*0028*/ 	.byte	0x04, 0x17
        /*002a*/ 	.short	(.L_17 - .L_16)
.L_16:
        /*002c*/ 	.word	0x00000000
        /*0030*/ 	.short	0x0008
        /*0032*/ 	.short	0x0040
        /*0034*/ 	.byte	0x00, 0xf4, 0x21, 0x00


	//----- nvinfo : EIATTR_KPARAM_INFO
	.align		4
.L_17:
        /*0038*/ 	.byte	0x04, 0x17
        /*003a*/ 	.short	(.L_19 - .L_18)
.L_18:
        /*003c*/ 	.word	0x00000000
        /*0040*/ 	.short	0x0007
        /*0042*/ 	.short	0x0038
        /*0044*/ 	.byte	0x00, 0xf4, 0x21, 0x00


	//----- nvinfo : EIATTR_KPARAM_INFO
	.align		4
.L_19:
        /*0048*/ 	.byte	0x04, 0x17
        /*004a*/ 	.short	(.L_21 - .L_20)
.L_20:
        /*004c*/ 	.word	0x00000000
        /*0050*/ 	.short	0x0006
        /*0052*/ 	.short	0x0030
        /*0054*/ 	.byte	0x00, 0xf4, 0x21, 0x00


	//----- nvinfo : EIATTR_KPARAM_INFO
	.align		4
.L_21:
        /*0058*/ 	.byte	0x04, 0x17
        /*005a*/ 	.short	(.L_23 - .L_22)
.L_22:
        /*005c*/ 	.word	0x00000000
        /*0060*/ 	.short	0x0005
        /*0062*/ 	.short	0x0028
        /*0064*/ 	.byte	0x00, 0xf4, 0x21, 0x00


	//----- nvinfo : EIATTR_KPARAM_INFO
	.align		4
.L_23:
        /*0068*/ 	.byte	0x04, 0x17
        /*006a*/ 	.short	(.L_25 - .L_24)
.L_24:
        /*006c*/ 	.word	0x00000000
        /*0070*/ 	.short	0x0004
        /*0072*/ 	.short	0x0020
        /*0074*/ 	.byte	0x00, 0xf4, 0x21, 0x00


	//----- nvinfo : EIATTR_KPARAM_INFO
	.align		4
.L_25:
        /*0078*/ 	.byte	0x04, 0x17
        /*007a*/ 	.short	(.L_27 - .L_26)
.L_26:
        /*007c*/ 	.word	0x00000000
        /*0080*/ 	.short	0x0003
        /*0082*/ 	.short	0x0018
        /*0084*/ 	.byte	0x00, 0xf4, 0x21, 0x00


	//----- nvinfo : EIATTR_KPARAM_INFO
	.align		4
.L_27:
        /*0088*/ 	.byte	0x04, 0x17
        /*008a*/ 	.short	(.L_29 - .L_28)
.L_28:
        /*008c*/ 	.word	0x00000000
        /*0090*/ 	.short	0x0002
        /*0092*/ 	.short	0x0010
        /*0094*/ 	.byte	0x00, 0xf4, 0x21, 0x00


	//----- nvinfo : EIATTR_KPARAM_INFO
	.align		4
.L_29:
        /*0098*/ 	.byte	0x04, 0x17
        /*009a*/ 	.short	(.L_31 - .L_30)
.L_30:
        /*009c*/ 	.word	0x00000000
        /*00a0*/ 	.short	0x0001
        /*00a2*/ 	.short	0x0008
        /*00a4*/ 	.byte	0x00, 0xf4, 0x21, 0x00


	//----- nvinfo : EIATTR_KPARAM_INFO
	.align		4
.L_31:
        /*00a8*/ 	.byte	0x04, 0x17
        /*00aa*/ 	.short	(.L_33 - .L_32)
.L_32:
        /*00ac*/ 	.word	0x00000000
        /*00b0*/ 	.short	0x0000
        /*00b2*/ 	.short	0x0000
        /*00b4*/ 	.byte	0x00, 0xf4, 0x21, 0x00


	//----- nvinfo : EIATTR_SPARSE_MMA_MASK
	.align		4
.L_33:
        /*00b8*/ 	.byte	0x03, 0x50
        /*00ba*/ 	.short	0x0000


	//----- nvinfo : EIATTR_MAXREG_COUNT
	.align		4
        /*00bc*/ 	.byte	0x03, 0x1b
        /*00be*/ 	.short	0x00ff


	//----- nvinfo : EIATTR_EXIT_INSTR_OFFSETS
	.align		4
        /*00c0*/ 	.byte	0x04, 0x1c
        /*00c2*/ 	.short	(.L_35 - .L_34)


	//   ....[0]....
.L_34:
        /*00c4*/ 	.word	0x00001340


	//----- nvinfo : EIATTR_REQNTID
	.align		4
.L_35:
        /*00c8*/ 	.byte	0x04, 0x10
        /*00ca*/ 	.short	(.L_37 - .L_36)
.L_36:
        /*00cc*/ 	.word	0x00000080
        /*00d0*/ 	.word	0x00000001
        /*00d4*/ 	.word	0x00000001


	//----- nvinfo : EIATTR_CBANK_PARAM_SIZE
	.align		4
.L_37:
        /*00d8*/ 	.byte	0x03, 0x19
        /*00da*/ 	.short	0x0054


	//----- nvinfo : EIATTR_PARAM_CBANK
	.align		4
        /*00dc*/ 	.byte	0x04, 0x0a
        /*00de*/ 	.short	(.L_39 - .L_38)
	.align		4
.L_38:
        /*00e0*/ 	.word	index@(.nv.constant0.triton_poi_fused__native_batch_norm_legit_no_training_cat_relu_39)
        /*00e4*/ 	.short	0x0210
        /*00e6*/ 	.short	0x0054


	//----- nvinfo : EIATTR_SW_WAR
	.align		4
.L_39:
        /*00e8*/ 	.byte	0x04, 0x36
        /*00ea*/ 	.short	(.L_41 - .L_40)
.L_40:
        /*00ec*/ 	.word	0x00000008
.L_41:


//--------------------- .nv.callgraph             --------------------------
	.section	.nv.callgraph,"",@"SHT_CUDA_CALLGRAPH"
	.align	4
	.sectionentsize	8
	.align		4
        /*0000*/ 	.word	0x00000000
	.align		4
        /*0004*/ 	.word	0xffffffff
	.align		4
        /*0008*/ 	.word	0x00000000
	.align		4
        /*000c*/ 	.word	0xfffffffe
	.align		4
        /*0010*/ 	.word	0x00000000
	.align		4
        /*0014*/ 	.word	0xfffffffd
	.align		4
        /*0018*/ 	.word	0x00000000
	.align		4
        /*001c*/ 	.word	0xfffffffc


//--------------------- .nv.constant4             --------------------------
	.section	.nv.constant4,"a",@progbits
	.align	8
	.align		8
.nv.constant4:
        /*0000*/ 	.dword	_$_str
	.align		8
        /*0008*/ 	.dword	_$_str_$_2


//--------------------- .text.triton_poi_fused__native_batch_norm_legit_no_training_cat_relu_39 --------------------------
	.section	.text.triton_poi_fused__native_batch_norm_legit_no_training_cat_relu_39,"ax",@progbits
	.align	128
        .global         triton_poi_fused__native_batch_norm_legit_no_training_cat_relu_39
        .type           triton_poi_fused__native_batch_norm_legit_no_training_cat_relu_39,@function
        .size           triton_poi_fused__native_batch_norm_legit_no_training_cat_relu_39,(.L_x_1 - triton_poi_fused__native_batch_norm_legit_no_training_cat_relu_39)
        .other          triton_poi_fused__native_batch_norm_legit_no_training_cat_relu_39,@"STO_CUDA_ENTRY STV_DEFAULT"
triton_poi_fused__native_batch_norm_legit_no_training_cat_relu_39:
.text.triton_poi_fused__native_batch_norm_legit_no_training_cat_relu_39:
[----:B------:R-:W-:Y:S01]  /*0000*/  LDC R1, c[0x0][0x28] ;  /* 0x00000a00ff017b82 */ /* 0x000fe20000000800 */
[----:B------:R-:W1:Y:S07]  /*0010*/  S2R R0, SR_TID.X ;  /* 0x0000000000007919 */ /* 0x000e6e0000002100 */
[----:B------:R-:W2:Y:S01]  /*0020*/  LDC.64 R8, c[0x0][0x238] ;  /* 0x00008e00ff087b82 */ /* 0x000ea20000000a00 */
[----:B------:R-:W-:Y:S01]  /*0030*/  ULDC.64 UR4, c[0x0][0x208] ;  /* 0x0000820000047ab9 */ /* 0x000fe20000000a00 */
[----:B------:R-:W-:Y:S01]  /*0040*/  ULDC.64 UR6, c[0x0][0x228] ;  /* 0x00008a0000067ab9 */ /* 0x000fe20000000a00 */
[----:B------:R-:W3:Y:S01]  /*0050*/  S2R R33, SR_CTAID.X ;  /* 0x0000000000217919 */ /* 0x000ee20000002500 */
[----:B------:R-:W-:-:S04]  /*0060*/  ULDC.64 UR8, c[0x0][0x218] ;  /* 0x0000860000087ab9 */ /* 0x000fc80000000a00 */
[----:B------:R-:W4:Y:S08]  /*0070*/  LDC.64 R30, c[0x0][0x218] ;  /* 0x00008600ff1e7b82 */ /* 0x000f300000000a00 */
[----:B------:R-:W5:Y:S01]  /*0080*/  LDC.64 R40, c[0x0][0x210] ;  /* 0x00008400ff287b82 */ /* 0x000f620000000a00 */
[----:B-1----:R-:W-:Y:S01]  /*0090*/  IMAD.SHL.U32 R0, R0, 0x4, RZ ;  /* 0x0000000400007824 */ /* 0x002fe200078e00ff */
[----:B---3--:R-:W-:-:S04]  /*00a0*/  SHF.R.S32.HI R2, RZ, 0x15, R33 ;  /* 0x00000015ff027819 */ /* 0x008fc80000011421 */
[----:B------:R-:W-:-:S05]  /*00b0*/  LOP3.LUT R0, R0, 0x1fc, RZ, 0xc0, !PT ;  /* 0x000001fc00007812 */ /* 0x000fca00078ec0ff */
[----:B------:R-:W-:Y:S01]  /*00c0*/  IMAD R33, R33, 0x400, R0 ;  /* 0x0000040021217824 */ /* 0x000fe200078e0200 */
[----:B------:R-:W-:-:S03]  /*00d0*/  SGXT R0, R2, 0x1 ;  /* 0x000000010200781a */ /* 0x000fc60000000200 */
[----:B------:R-:W-:Y:S01]  /*00e0*/  VIADD R5, R33, 0x200 ;  /* 0x0000020021057836 */ /* 0x000fe20000000000 */
[----:B------:R-:W-:-:S04]  /*00f0*/  LEA.HI R4, R0, R33, RZ, 0x4 ;  /* 0x0000002100047211 */ /* 0x000fc800078f20ff */
[----:B------:R-:W-:Y:S02]  /*0100*/  LEA.HI R0, R0, R5, RZ, 0x4 ;  /* 0x0000000500007211 */ /* 0x000fe400078f20ff */
[----:B------:R-:W-:Y:S02]  /*0110*/  SHF.R.S32.HI R37, RZ, 0x4, R4 ;  /* 0x00000004ff257819 */ /* 0x000fe40000011404 */
[----:B------:R-:W-:-:S03]  /*0120*/  SHF.R.S32.HI R0, RZ, 0x4, R0 ;  /* 0x00000004ff007819 */ /* 0x000fc60000011400 */
[----:B------:R-:W-:-:S04]  /*0130*/  IMAD.HI R2, R37, 0x2e8ba2e9, RZ ;  /* 0x2e8ba2e925027827 */ /* 0x000fc800078e02ff */
[----:B------:R-:W-:Y:S01]  /*0140*/  IMAD.HI R3, R0, 0x2e8ba2e9, RZ ;  /* 0x2e8ba2e900037827 */ /* 0x000fe200078e02ff */
[----:B------:R-:W-:-:S04]  /*0150*/  SHF.R.U32.HI R7, RZ, 0x1f, R2 ;  /* 0x0000001fff077819 */ /* 0x000fc80000011602 */
[----:B------:R-:W-:Y:S02]  /*0160*/  SHF.R.U32.HI R6, RZ, 0x1f, R3 ;  /* 0x0000001fff067819 */ /* 0x000fe40000011603 */
[----:B------:R-:W-:Y:S01]  /*0170*/  LEA.HI.SX32 R10, R2, R7, 0x18 ;  /* 0x00000007020a7211 */ /* 0x000fe200078fc2ff */
[----:B------:R-:W-:Y:S01]  /*0180*/  IMAD.HI R2, R5, 0x2e8ba2e9, RZ ;  /* 0x2e8ba2e905027827 */ /* 0x000fe200078e02ff */
[----:B------:R-:W-:-:S03]  /*0190*/  LEA.HI.SX32 R7, R3, R6, 0x18 ;  /* 0x0000000603077211 */ /* 0x000fc600078fc2ff */
[----:B------:R-:W-:Y:S01]  /*01a0*/  IMAD R37, R10, -0x580, R37 ;  /* 0xfffffa800a257824 */ /* 0x000fe200078e0225 */
[----:B------:R-:W-:Y:S01]  /*01b0*/  SHF.R.U32.HI R3, RZ, 0x1f, R2 ;  /* 0x0000001fff037819 */ /* 0x000fe20000011602 */
[----:B------:R-:W-:Y:S02]  /*01c0*/  IMAD R36, R7, -0x580, R0 ;  /* 0xfffffa8007247824 */ /* 0x000fe400078e0200 */
[----:B--2---:R-:W-:Y:S01]  /*01d0*/  IMAD.WIDE R6, R37, 0x4, R8 ;  /* 0x0000000425067825 */ /* 0x004fe200078e0208 */
[----:B------:R-:W-:-:S03]  /*01e0*/  LEA.HI.SX32 R2, R2, R3, 0x14 ;  /* 0x0000000302027211 */ /* 0x000fc600078fa2ff */
[----:B------:R-:W-:Y:S01]  /*01f0*/  IMAD.WIDE R8, R36, 0x4, R8 ;  /* 0x0000000424087825 */ /* 0x000fe200078e0208 */
[----:B------:R-:W2:Y:S01]  /*0200*/  LDG.E.EL R3, desc[UR4][R6.64] ;  /* 0x0000000406037981 */ /* 0x000ea2000c2e1900 */
[----:B------:R-:W-:-:S03]  /*0210*/  LOP3.LUT R4, R4, 0xfffffff0, RZ, 0xc0, !PT ;  /* 0xfffffff004047812 */ /* 0x000fc600078ec0ff */
[----:B------:R1:W3:Y:S01]  /*0220*/  LDG.E.EL R17, desc[UR4][R8.64] ;  /* 0x0000000408117981 */ /* 0x0002e2000c2e1900 */
[----:B------:R-:W-:Y:S01]  /*0230*/  IMAD R0, R2, 0x5500, RZ ;  /* 0x0000550002007824 */ /* 0x000fe200078e02ff */
[----:B------:R-:W-:Y:S01]  /*0240*/  CS2R R20, SRZ ;  /* 0x0000000000147805 */ /* 0x000fe2000001ff00 */
[----:B------:R-:W-:Y:S01]  /*0250*/  IMAD.IADD R47, R33, 0x1, -R4 ;  /* 0x00000001212f7824 */ /* 0x000fe200078e0a04 */
[----:B------:R-:W-:Y:S01]  /*0260*/  CS2R R22, SRZ ;  /* 0x0000000000167805 */ /* 0x000fe2000001ff00 */
[----:B------:R-:W-:Y:S01]  /*0270*/  IMAD.SHL.U32 R10, R36, 0x10, RZ ;  /* 0x00000010240a7824 */ /* 0x000fe200078e00ff */
[----:B------:R-:W-:Y:S01]  /*0280*/  SHF.R.S32.HI R12, RZ, 0x1f, R0 ;  /* 0x0000001fff0c7819 */ /* 0x000fe20000011400 */
[----:B------:R-:W-:Y:S01]  /*0290*/  IMAD R4, R2, 0x4180, RZ ;  /* 0x0000418002047824 */ /* 0x000fe200078e02ff */
[----:B------:R-:W-:Y:S01]  /*02a0*/  SHF.R.S32.HI R46, RZ, 0x1f, R47 ;  /* 0x0000001fff2e7819 */ /* 0x000fe2000001142f */
[C---:B------:R-:W-:Y:S01]  /*02b0*/  VIADD R38, R36.reuse, 0xfffffc00 ;  /* 0xfffffc0024267836 */ /* 0x040fe20000000000 */
[----:B------:R-:W-:Y:S01]  /*02c0*/  SHF.R.S32.HI R11, RZ, 0x1f, R10 ;  /* 0x0000001fff0b7819 */ /* 0x000fe2000001140a */
[----:B-1----:R-:W-:Y:S01]  /*02d0*/  VIADD R8, R36, 0xfffffab0 ;  /* 0xfffffab024087836 */ /* 0x002fe20000000000 */
[----:B------:R-:W-:Y:S01]  /*02e0*/  IADD3 R6, P0, P1, R10, R47, R0 ;  /* 0x0000002f0a067210 */ /* 0x000fe2000791e000 */
[----:B------:R-:W-:Y:S01]  /*02f0*/  IMAD R5, R2, -0x5800, R5 ;  /* 0xffffa80002057824 */ /* 0x000fe200078e0205 */
[----:B------:R-:W-:-:S02]  /*0300*/  IADD3 R10, P2, P3, R10, R4, R47 ;  /* 0x000000040a0a7210 */ /* 0x000fc40007b5e02f */
[----:B------:R-:W-:Y:S02]  /*0310*/  CS2R R24, SRZ ;  /* 0x0000000000187805 */ /* 0x000fe4000001ff00 */
[----:B------:R-:W-:Y:S01]  /*0320*/  SHF.R.S32.HI R4, RZ, 0x1f, R4 ;  /* 0x0000001fff047819 */ /* 0x000fe20000011404 */
[----:B------:R-:W-:Y:S01]  /*0330*/  IMAD.IADD R19, R5, 0x1, R0 ;  /* 0x0000000105137824 */ /* 0x000fe200078e0200 */
[C---:B------:R-:W-:Y:S01]  /*0340*/  IADD3.X R7, R11.reuse, R46, R12, P0, P1 ;  /* 0x0000002e0b077210 */ /* 0x040fe200007e240c */
[----:B------:R-:W-:Y:S01]  /*0350*/  IMAD.SHL.U32 R29, R10, 0x4, RZ ;  /* 0x000000040a1d7824 */ /* 0x000fe200078e00ff */
[----:B------:R-:W-:Y:S02]  /*0360*/  LEA R14, P1, R6, UR6, 0x2 ;  /* 0x00000006060e7c11 */ /* 0x000fe4000f8210ff */
[----:B------:R-:W-:Y:S02]  /*0370*/  CS2R R26, SRZ ;  /* 0x00000000001a7805 */ /* 0x000fe4000001ff00 */
[----:B------:R-:W-:-:S02]  /*0380*/  IADD3.X R11, R11, R4, R46, P2, P3 ;  /* 0x000000040b0b7210 */ /* 0x000fc400017e642e */
[----:B------:R-:W-:Y:S02]  /*0390*/  LEA.HI.X R15, R6, UR7, R7, 0x2, P1 ;  /* 0x00000007060f7c11 */ /* 0x000fe400088f1407 */
[----:B------:R-:W-:Y:S02]  /*03a0*/  ISETP.GE.U32.AND P6, PT, R38, 0x150, PT ;  /* 0x000001502600780c */ /* 0x000fe40003fc6070 */
[----:B------:R-:W-:Y:S02]  /*03b0*/  SHF.L.U64.HI R28, R10, 0x2, R11 ;  /* 0x000000020a1c7819 */ /* 0x000fe4000001020b */
[----:B------:R-:W-:Y:S02]  /*03c0*/  IADD3 R12, P1, R29, UR8, RZ ;  /* 0x000000081d0c7c10 */ /* 0x000fe4000ff3e0ff */
[----:B------:R-:W-:Y:S02]  /*03d0*/  ISETP.GE.U32.AND P0, PT, R8, 0x18, PT ;  /* 0x000000180800780c */ /* 0x000fe40003f06070 */
[----:B------:R-:W-:-:S02]  /*03e0*/  IADD3.X R13, R28, UR9, RZ, P1, !PT ;  /* 0x000000091c0d7c10 */ /* 0x000fc40008ffe4ff */
[----:B------:R-:W-:Y:S01]  /*03f0*/  ISETP.GE.AND P1, PT, R36, 0x400, PT ;  /* 0x000004002400780c */ /* 0x000fe20003f26270 */
[----:B------:R-:W-:Y:S01]  /*0400*/  IMAD R2, R2, -0x1380, R19 ;  /* 0xffffec8002027824 */ /* 0x000fe200078e0213 */
[----:B------:R-:W-:Y:S01]  /*0410*/  CS2R R8, SRZ ;  /* 0x0000000000087805 */ /* 0x000fe2000001ff00 */
[----:B------:R4:W3:Y:S01]  /*0420*/  @!P6 LDG.E.128 R20, desc[UR4][R14.64+-0x10000] ;  /* 0xff0000040e14e981 */ /* 0x0008e2000c1e1d00 */
[----:B------:R-:W-:-:S05]  /*0430*/  CS2R R10, SRZ ;  /* 0x00000000000a7805 */ /* 0x000fca000001ff00 */
[----:B------:R5:W3:Y:S01]  /*0440*/  @!P0 LDG.E.128 R24, desc[UR4][R12.64+-0x5400] ;  /* 0xffac00040c188981 */ /* 0x000ae2000c1e1d00 */
[----:B------:R-:W-:Y:S02]  /*0450*/  CS2R R4, SRZ ;  /* 0x0000000000047805 */ /* 0x000fe4000001ff00 */
[----:B------:R-:W-:Y:S01]  /*0460*/  CS2R R6, SRZ ;  /* 0x0000000000067805 */ /* 0x000fe2000001ff00 */
[----:B----4-:R-:W-:-:S05]  /*0470*/  IMAD.WIDE R14, R2, 0x4, R30 ;  /* 0x00000004020e7825 */ /* 0x010fca00078e021e */
[----:B------:R-:W4:Y:S01]  /*0480*/  @!P1 LDG.E.128 R8, desc[UR4][R14.64] ;  /* 0x000000040e089981 */ /* 0x000f22000c1e1d00 */
[----:B-----5:R-:W-:-:S05]  /*0490*/  IMAD.WIDE R12, R19, 0x4, R40 ;  /* 0x00000004130c7825 */ /* 0x020fca00078e0228 */
[----:B------:R1:W5:Y:S01]  /*04a0*/  @!P1 LDG.E.128 R4, desc[UR4][R12.64] ;  /* 0x000000040c049981 */ /* 0x000362000c1e1d00 */
[----:B------:R-:W-:-:S05]  /*04b0*/  IMAD.HI R16, R33, 0x2e8ba2e9, RZ ;  /* 0x2e8ba2e921107827 */ /* 0x000fca00078e02ff */
[----:B------:R-:W-:-:S04]  /*04c0*/  SHF.R.U32.HI R19, RZ, 0x1f, R16 ;  /* 0x0000001fff137819 */ /* 0x000fc80000011610 */
[----:B------:R-:W-:Y:S01]  /*04d0*/  LEA.HI.SX32 R16, R16, R19, 0x14 ;  /* 0x0000001310107211 */ /* 0x000fe200078fa2ff */
[----:B------:R-:W-:-:S04]  /*04e0*/  IMAD.SHL.U32 R19, R37, 0x10, RZ ;  /* 0x0000001025137824 */ /* 0x000fc800078e00ff */
[C---:B------:R-:W-:Y:S02]  /*04f0*/  IMAD R18, R16.reuse, 0x5500, RZ ;  /* 0x0000550010127824 */ /* 0x040fe400078e02ff */
[C---:B------:R-:W-:Y:S01]  /*0500*/  IMAD R0, R16.reuse, 0x4180, RZ ;  /* 0x0000418010007824 */ /* 0x040fe200078e02ff */
[----:B------:R-:W-:Y:S02]  /*0510*/  SHF.R.S32.HI R43, RZ, 0x1f, R19 ;  /* 0x0000001fff2b7819 */ /* 0x000fe40000011413 */
[--C-:B------:R-:W-:Y:S02]  /*0520*/  SHF.R.S32.HI R32, RZ, 0x1f, R18.reuse ;  /* 0x0000001fff207819 */ /* 0x100fe40000011412 */
[C---:B------:R-:W-:Y:S02]  /*0530*/  IADD3 R39, P2, P5, R19.reuse, R47, R18 ;  /* 0x0000002f13277210 */ /* 0x040fe40007d5e012 */
[----:B------:R-:W-:Y:S02]  /*0540*/  IADD3 R47, P3, P4, R19, R0, R47 ;  /* 0x00000000132f7210 */ /* 0x000fe40007c7e02f */
[----:B-1----:R-:W-:Y:S01]  /*0550*/  SHF.R.S32.HI R13, RZ, 0x1f, R0 ;  /* 0x0000001fff0d7819 */ /* 0x002fe20000011400 */
[----:B------:R-:W-:Y:S01]  /*0560*/  IMAD R12, R16, -0x5800, R33 ;  /* 0xffffa800100c7824 */ /* 0x000fe200078e0221 */
[----:B------:R-:W-:-:S02]  /*0570*/  IADD3.X R0, R43, R46, R32, P2, P5 ;  /* 0x0000002e2b007210 */ /* 0x000fc400017ea420 */
[----:B------:R-:W-:Y:S02]  /*0580*/  ISETP.GE.AND P2, PT, R37, 0x400, PT ;  /* 0x000004002500780c */ /* 0x000fe40003f46270 */
[----:B------:R-:W-:Y:S02]  /*0590*/  CS2R R14, SRZ ;  /* 0x00000000000e7805 */ /* 0x000fe4000001ff00 */
[----:B------:R-:W-:Y:S02]  /*05a0*/  IADD3.X R46, R43, R13, R46, P3, P4 ;  /* 0x0000000d2b2e7210 */ /* 0x000fe40001fe842e */
[----:B------:R-:W-:-:S04]  /*05b0*/  LEA R42, P5, R39, UR6, 0x2 ;  /* 0x00000006272a7c11 */ /* 0x000fc8000f8a10ff */
[----:B------:R-:W-:Y:S01]  /*05c0*/  LEA.HI.X R43, R39, UR7, R0, 0x2, P5 ;  /* 0x00000007272b7c11 */ /* 0x000fe2000a8f1400 */
[----:B------:R-:W-:Y:S01]  /*05d0*/  ULDC.64 UR6, c[0x0][0x220] ;  /* 0x0000880000067ab9 */ /* 0x000fe20000000a00 */
[C---:B------:R-:W-:Y:S01]  /*05e0*/  SHF.L.U64.HI R46, R47.reuse, 0x2, R46 ;  /* 0x000000022f2e7819 */ /* 0x040fe2000001022e */
[----:B------:R-:W-:Y:S02]  /*05f0*/  IMAD.SHL.U32 R47, R47, 0x4, RZ ;  /* 0x000000042f2f7824 */ /* 0x000fe400078e00ff */
[----:B--2---:R-:W-:-:S06]  /*0600*/  FADD R35, R3, 0.0010000000474974513054 ;  /* 0x3a83126f03237421 */ /* 0x004fcc0000000000 */
[----:B------:R-:W1:Y:S01]  /*0610*/  MUFU.SQRT R35, R35 ;  /* 0x0000002300237308 */ /* 0x000e620000002000 */
[----:B---3--:R-:W-:Y:S01]  /*0620*/  FADD R32, R17, 0.0010000000474974513054 ;  /* 0x3a83126f11207421 */ /* 0x008fe20000000000 */
[----:B------:R-:W-:Y:S01]  /*0630*/  IMAD.IADD R3, R12, 0x1, R18 ;  /* 0x000000010c037824 */ /* 0x000fe200078e0212 */
[----:B------:R-:W-:-:S03]  /*0640*/  CS2R R12, SRZ ;  /* 0x00000000000c7805 */ /* 0x000fc6000001ff00 */
[----:B------:R-:W-:Y:S02]  /*0650*/  IMAD.WIDE R40, R3, 0x4, R40 ;  /* 0x0000000403287825 */ /* 0x000fe400078e0228 */
[----:B------:R-:W2:Y:S02]  /*0660*/  MUFU.SQRT R32, R32 ;  /* 0x0000002000207308 */ /* 0x000ea40000002000 */
[----:B------:R-:W-:Y:S01]  /*0670*/  IMAD R3, R16, -0x1380, R3 ;  /* 0xffffec8010037824 */ /* 0x000fe200078e0203 */
[----:B------:R3:W5:Y:S01]  /*0680*/  @!P2 LDG.E.128 R12, desc[UR4][R40.64] ;  /* 0x00000004280ca981 */ /* 0x000762000c1e1d00 */
[C---:B-1----:R-:W-:Y:S02]  /*0690*/  FSETP.GT.AND P4, PT, R35.reuse, 8.50705917302346158658e+37, PT ;  /* 0x7e8000002300780b */ /* 0x042fe40003f84000 */
[----:B------:R-:W-:Y:S02]  /*06a0*/  FSETP.GEU.AND P3, PT, R35, 1.175494350822287508e-38, PT ;  /* 0x008000002300780b */ /* 0x000fe40003f6e000 */
[----:B------:R-:W-:-:S02]  /*06b0*/  CS2R R16, SRZ ;  /* 0x0000000000107805 */ /* 0x000fc4000001ff00 */
[----:B------:R-:W-:Y:S01]  /*06c0*/  CS2R R18, SRZ ;  /* 0x0000000000127805 */ /* 0x000fe2000001ff00 */
[----:B------:R-:W-:-:S04]  /*06d0*/  IMAD.WIDE R30, R3, 0x4, R30 ;  /* 0x00000004031e7825 */ /* 0x000fc800078e021e */
[----:B---3--:R-:W-:Y:S01]  /*06e0*/  IMAD.MOV.U32 R40, RZ, RZ, 0x3e800000 ;  /* 0x3e800000ff287424 */ /* 0x008fe200078e00ff */
[----:B------:R1:W3:Y:S01]  /*06f0*/  @!P2 LDG.E.128 R16, desc[UR4][R30.64] ;  /* 0x000000041e10a981 */ /* 0x0002e2000c1e1d00 */
[----:B------:R-:W-:-:S03]  /*0700*/  @P4 FMUL R35, R35, 0.25 ;  /* 0x3e80000023234820 */ /* 0x000fc60000400000 */
[----:B------:R-:W-:Y:S02]  /*0710*/  FSEL R34, R40, 1, P4 ;  /* 0x3f80000028227808 */ /* 0x000fe40002000000 */
[----:B--2---:R-:W-:Y:S01]  /*0720*/  FSETP.GT.AND P4, PT, R32, 8.50705917302346158658e+37, PT ;  /* 0x7e8000002000780b */ /* 0x004fe20003f84000 */
[----:B------:R-:W-:Y:S02]  /*0730*/  @!P3 FMUL R35, R35, 16777216 ;  /* 0x4b8000002323b820 */ /* 0x000fe40000400000 */
[----:B------:R-:W-:Y:S01]  /*0740*/  @!P3 FMUL R34, R34, 16777216 ;  /* 0x4b8000002222b820 */ /* 0x000fe20000400000 */
[----:B------:R-:W-:Y:S01]  /*0750*/  FSETP.GEU.AND P3, PT, R32, 1.175494350822287508e-38, PT ;  /* 0x008000002000780b */ /* 0x000fe20003f6e000 */
[----:B-1----:R-:W-:Y:S01]  /*0760*/  VIADD R30, R37, 0xfffffc00 ;  /* 0xfffffc00251e7836 */ /* 0x002fe20000000000 */
[----:B------:R-:W-:-:S04]  /*0770*/  FSEL R0, R40, 1, P4 ;  /* 0x3f80000028007808 */ /* 0x000fc80002000000 */
[----:B------:R-:W-:Y:S02]  /*0780*/  ISETP.GE.U32.AND P5, PT, R30, 0x168, PT ;  /* 0x000001681e00780c */ /* 0x000fe40003fa6070 */
[----:B------:R-:W-:Y:S01]  /*0790*/  SEL R31, R24, RZ, !P0 ;  /* 0x000000ff181f7207 */ /* 0x000fe20004000000 */
[----:B------:R-:W-:Y:S01]  /*07a0*/  @P4 FMUL R32, R32, 0.25 ;  /* 0x3e80000020204820 */ /* 0x000fe20000400000 */
[----:B------:R-:W-:Y:S02]  /*07b0*/  ISETP.GE.U32.AND P4, PT, R30, 0x150, PT ;  /* 0x000001501e00780c */ /* 0x000fe40003f86070 */
[----:B------:R-:W-:Y:S01]  /*07c0*/  SEL R30, R20, RZ, !P6 ;  /* 0x000000ff141e7207 */ /* 0x000fe20007000000 */
[----:B------:R-:W-:Y:S01]  /*07d0*/  @!P3 FMUL R32, R32, 16777216 ;  /* 0x4b8000002020b820 */ /* 0x000fe20000400000 */
[----:B------:R-:W-:Y:S01]  /*07e0*/  SEL R20, R25, RZ, !P0 ;  /* 0x000000ff19147207 */ /* 0x000fe20004000000 */
[----:B------:R-:W-:Y:S01]  /*07f0*/  @!P3 FMUL R0, R0, 16777216 ;  /* 0x4b8000000000b820 */ /* 0x000fe20000400000 */
[----:B----4-:R-:W-:Y:S01]  /*0800*/  SEL R24, R11, RZ, !P1 ;  /* 0x000000ff0b187207 */ /* 0x010fe20004800000 */
[----:B------:R-:W-:Y:S01]  /*0810*/  VIADD R11, R37, 0xfffffab0 ;  /* 0xfffffab0250b7836 */ /* 0x000fe20000000000 */
[----:B------:R-:W-:-:S02]  /*0820*/  SEL R25, R26, RZ, !P0 ;  /* 0x000000ff1a197207 */ /* 0x000fc40004000000 */
[----:B------:R-:W-:Y:S02]  /*0830*/  SEL R21, R21, RZ, !P6 ;  /* 0x000000ff15157207 */ /* 0x000fe40007000000 */
[----:B------:R-:W-:Y:S02]  /*0840*/  SEL R22, R22, RZ, !P6 ;  /* 0x000000ff16167207 */ /* 0x000fe40007000000 */
[----:B------:R-:W-:Y:S02]  /*0850*/  SEL R23, R23, RZ, !P6 ;  /* 0x000000ff17177207 */ /* 0x000fe40007000000 */
[----:B------:R-:W-:Y:S02]  /*0860*/  SEL R26, R27, RZ, !P0 ;  /* 0x000000ff1b1a7207 */ /* 0x000fe40004000000 */
[----:B------:R-:W-:Y:S02]  /*0870*/  ISETP.GE.AND P3, PT, R36, 0x550, PT ;  /* 0x000005502400780c */ /* 0x000fe40003f66270 */
[----:B------:R-:W-:-:S02]  /*0880*/  ISETP.GE.U32.AND P0, PT, R11, 0x18, PT ;  /* 0x000000180b00780c */ /* 0x000fc40003f06070 */
[----:B------:R-:W-:Y:S02]  /*0890*/  SEL R41, R23, R26, !P3 ;  /* 0x0000001a17297207 */ /* 0x000fe40005800000 */
[----:B------:R-:W-:Y:S02]  /*08a0*/  SEL R40, R22, R25, !P3 ;  /* 0x0000001916287207 */ /* 0x000fe40005800000 */
[----:B------:R-:W-:Y:S02]  /*08b0*/  CS2R R22, SRZ ;  /* 0x0000000000167805 */ /* 0x000fe4000001ff00 */
[----:B------:R-:W-:Y:S02]  /*08c0*/  SEL R39, R21, R20, !P3 ;  /* 0x0000001415277207 */ /* 0x000fe40005800000 */
[----:B------:R-:W-:Y:S02]  /*08d0*/  CS2R R20, SRZ ;  /* 0x0000000000147805 */ /* 0x000fe4000001ff00 */
[----:B------:R-:W-:-:S02]  /*08e0*/  SEL R11, R30, R31, !P3 ;  /* 0x0000001f1e0b7207 */ /* 0x000fc40005800000 */
[----:B------:R-:W-:Y:S02]  /*08f0*/  IADD3 R30, P3, R47, UR8, RZ ;  /* 0x000000082f1e7c10 */ /* 0x000fe4000ff7e0ff */
[----:B-----5:R-:W-:Y:S01]  /*0900*/  SEL R7, R7, RZ, !P1 ;  /* 0x000000ff07077207 */ /* 0x020fe20004800000 */
[----:B------:R-:W2:Y:S01]  /*0910*/  @!P4 LDG.E.128 R20, desc[UR4][R42.64+-0x10000] ;  /* 0xff0000042a14c981 */ /* 0x000ea2000c1e1d00 */
[----:B------:R-:W-:Y:S02]  /*0920*/  IADD3.X R31, R46, UR9, RZ, P3, !PT ;  /* 0x000000092e1f7c10 */ /* 0x000fe40009ffe4ff */
[----:B------:R-:W-:Y:S01]  /*0930*/  IADD3 R44, P3, R29, UR6, RZ ;  /* 0x000000061d2c7c10 */ /* 0x000fe2000ff7e0ff */
[----:B------:R-:W-:Y:S01]  /*0940*/  FADD R7, R7, R24 ;  /* 0x0000001807077221 */ /* 0x000fe20000000000 */
[----:B------:R-:W-:Y:S02]  /*0950*/  CS2R R24, SRZ ;  /* 0x0000000000187805 */ /* 0x000fe4000001ff00 */
[----:B------:R-:W-:-:S02]  /*0960*/  CS2R R26, SRZ ;  /* 0x00000000001a7805 */ /* 0x000fc4000001ff00 */
[----:B------:R-:W-:Y:S02]  /*0970*/  IADD3.X R45, R28, UR7, RZ, P3, !PT ;  /* 0x000000071c2d7c10 */ /* 0x000fe40009ffe4ff */
[----:B------:R-:W-:Y:S02]  /*0980*/  ISETP.GT.AND P3, PT, R36, 0x567, PT ;  /* 0x000005672400780c */ /* 0x000fe40003f64270 */
[----:B------:R-:W-:Y:S01]  /*0990*/  SEL R6, R6, RZ, !P1 ;  /* 0x000000ff06067207 */ /* 0x000fe20004800000 */
[----:B------:R1:W4:Y:S01]  /*09a0*/  @!P0 LDG.E.128 R24, desc[UR4][R30.64+-0x5400] ;  /* 0xffac00041e188981 */ /* 0x000322000c1e1d00 */
[----:B------:R-:W-:-:S05]  /*09b0*/  SEL R29, R10, RZ, !P1 ;  /* 0x000000ff0a1d7207 */ /* 0x000fca0004800000 */
[----:B------:R-:W-:Y:S01]  /*09c0*/  FADD R6, R6, R29 ;  /* 0x0000001d06067221 */ /* 0x000fe20000000000 */
[----:B------:R-:W-:Y:S02]  /*09d0*/  CS2R R28, SRZ ;  /* 0x00000000001c7805 */ /* 0x000fe4000001ff00 */
[----:B-1----:R-:W-:-:S06]  /*09e0*/  CS2R R30, SRZ ;  /* 0x00000000001e7805 */ /* 0x002fcc000001ff00 */
[----:B------:R1:W5:Y:S01]  /*09f0*/  @P3 LDG.E.128 R28, desc[UR4][R44.64+-0x5a00] ;  /* 0xffa600042c1c3981 */ /* 0x000362000c1e1d00 */
[----:B------:R-:W-:Y:S02]  /*0a00*/  ISETP.GE.U32.AND P6, PT, R38, 0x168, PT ;  /* 0x000001682600780c */ /* 0x000fe40003fc6070 */
[----:B------:R-:W-:Y:S02]  /*0a10*/  SEL R38, R4, RZ, !P1 ;  /* 0x000000ff04267207 */ /* 0x000fe40004800000 */
[----:B------:R-:W-:Y:S02]  /*0a20*/  SEL R10, R9, RZ, !P1 ;  /* 0x000000ff090a7207 */ /* 0x000fe40004800000 */
[----:B------:R-:W-:Y:S01]  /*0a30*/  SEL R9, R8, RZ, !P1 ;  /* 0x000000ff08097207 */ /* 0x000fe20004800000 */
[----:B------:R-:W1:Y:S04]  /*0a40*/  MUFU.RCP R35, R35 ;  /* 0x0000002300237308 */ /* 0x000e680000001000 */
[----:B------:R-:W-:Y:S01]  /*0a50*/  FADD R38, R38, R9 ;  /* 0x0000000926267221 */ /* 0x000fe20000000000 */
[----:B01----:R-:W-:Y:S01]  /*0a60*/  FMUL R34, R35, R34 ;  /* 0x0000002223227220 */ /* 0x003fe20000400000 */
[----:B------:R-:W-:-:S05]  /*0a70*/  SEL R5, R5, RZ, !P1 ;  /* 0x000000ff05057207 */ /* 0x000fca0004800000 */
[----:B------:R-:W-:Y:S01]  /*0a80*/  FADD R5, R5, R10 ;  /* 0x0000000a05057221 */ /* 0x000fe20000000000 */
[----:B------:R-:W-:Y:S02]  /*0a90*/  SEL R4, R15, RZ, !P2 ;  /* 0x000000ff0f047207 */ /* 0x000fe40005000000 */
[----:B------:R-:W-:Y:S02]  /*0aa0*/  SEL R42, R14, RZ, !P2 ;  /* 0x000000ff0e2a7207 */ /* 0x000fe40005000000 */
[----:B------:R-:W0:Y:S01]  /*0ab0*/  LDC.64 R14, c[0x0][0x230] ;  /* 0x00008c00ff0e7b82 */ /* 0x000e220000000a00 */
[----:B------:R-:W-:Y:S02]  /*0ac0*/  SEL R13, R13, RZ, !P2 ;  /* 0x000000ff0d0d7207 */ /* 0x000fe40005000000 */
[----:B---3--:R-:W-:-:S05]  /*0ad0*/  SEL R8, R17, RZ, !P2 ;  /* 0x000000ff11087207 */ /* 0x008fca0005000000 */
[----:B------:R-:W-:Y:S02]  /*0ae0*/  FADD R43, R13, R8 ;  /* 0x000000080d2b7221 */ /* 0x000fe40000000000 */
[----:B------:R-:W1:Y:S01]  /*0af0*/  MUFU.RCP R13, R32 ;  /* 0x00000020000d7308 */ /* 0x000e620000001000 */
[----:B------:R-:W-:Y:S02]  /*0b00*/  SEL R9, R18, RZ, !P2 ;  /* 0x000000ff12097207 */ /* 0x000fe40005000000 */
[----:B------:R-:W-:Y:S02]  /*0b10*/  SEL R12, R12, RZ, !P2 ;  /* 0x000000ff0c0c7207 */ /* 0x000fe40005000000 */
[----:B------:R-:W-:Y:S01]  /*0b20*/  SEL R17, R16, RZ, !P2 ;  /* 0x000000ff10117207 */ /* 0x000fe20005000000 */
[----:B------:R-:W-:Y:S01]  /*0b30*/  FADD R42, R42, R9 ;  /* 0x000000092a2a7221 */ /* 0x000fe20000000000 */
[----:B------:R-:W-:Y:S01]  /*0b40*/  SEL R19, R19, RZ, !P2 ;  /* 0x000000ff13137207 */ /* 0x000fe20005000000 */
[----:B------:R-:W3:Y:S02]  /*0b50*/  LDC.64 R8, c[0x0][0x240] ;  /* 0x00009000ff087b82 */ /* 0x000ee40000000a00 */
[----:B------:R-:W-:-:S02]  /*0b60*/  FADD R44, R12, R17 ;  /* 0x000000110c2c7221 */ /* 0x000fc40000000000 */
[----:B------:R-:W-:Y:S01]  /*0b70*/  FADD R4, R4, R19 ;  /* 0x0000001304047221 */ /* 0x000fe20000000000 */
[----:B0-----:R-:W-:-:S04]  /*0b80*/  IMAD.WIDE R18, R36, 0x4, R14 ;  /* 0x0000000424127825 */ /* 0x001fc800078e020e */
[----:B-1----:R-:W-:Y:S02]  /*0b90*/  FMUL R48, R13, R0 ;  /* 0x000000000d307220 */ /* 0x002fe40000400000 */
[----:B------:R-:W0:Y:S01]  /*0ba0*/  LDC.64 R12, c[0x0][0x248] ;  /* 0x00009200ff0c7b82 */ /* 0x000e220000000a00 */
[----:B------:R1:W4:Y:S07]  /*0bb0*/  LDG.E.EL R35, desc[UR4][R18.64] ;  /* 0x0000000412237981 */ /* 0x00032e000c2e1900 */
[----:B-1----:R-:W1:Y:S01]  /*0bc0*/  LDC.64 R18, c[0x0][0x220] ;  /* 0x00008800ff127b82 */ /* 0x002e620000000a00 */
[----:B------:R-:W-:-:S04]  /*0bd0*/  IMAD.WIDE R50, R37, 0x4, R14 ;  /* 0x0000000425327825 */ /* 0x000fc800078e020e */
[----:B---3--:R-:W-:Y:S01]  /*0be0*/  IMAD.WIDE R14, R37, 0x4, R8 ;  /* 0x00000004250e7825 */ /* 0x008fe200078e0208 */
[----:B------:R-:W3:Y:S04]  /*0bf0*/  LDG.E.EL R45, desc[UR4][R50.64] ;  /* 0x00000004322d7981 */ /* 0x000ee8000c2e1900 */
[----:B------:R0:W3:Y:S01]  /*0c00*/  LDG.E.EL R0, desc[UR4][R14.64] ;  /* 0x000000040e007981 */ /* 0x0000e2000c2e1900 */
[----:B--2---:R-:W-:Y:S02]  /*0c10*/  SEL R20, R20, RZ, !P4 ;  /* 0x000000ff14147207 */ /* 0x004fe40006000000 */
[----:B------:R-:W-:Y:S02]  /*0c20*/  SEL R21, R21, RZ, !P4 ;  /* 0x000000ff15157207 */ /* 0x000fe40006000000 */
[----:B------:R-:W-:-:S02]  /*0c30*/  SEL R32, R22, RZ, !P4 ;  /* 0x000000ff16207207 */ /* 0x000fc40006000000 */
[----:B------:R-:W-:Y:S02]  /*0c40*/  SEL R23, R23, RZ, !P4 ;  /* 0x000000ff17177207 */ /* 0x000fe40006000000 */
[----:B------:R-:W-:-:S04]  /*0c50*/  IADD3 R16, P4, R47, UR6, RZ ;  /* 0x000000062f107c10 */ /* 0x000fc8000ff9e0ff */
[----:B------:R-:W-:Y:S02]  /*0c60*/  IADD3.X R17, R46, UR7, RZ, P4, !PT ;  /* 0x000000072e117c10 */ /* 0x000fe4000a7fe4ff */
[----:B------:R-:W-:Y:S01]  /*0c70*/  ISETP.GE.AND P4, PT, R36, 0x568, PT ;  /* 0x000005682400780c */ /* 0x000fe20003f86270 */
[----:B0-----:R-:W-:-:S04]  /*0c80*/  IMAD.WIDE R14, R37, 0x4, R12 ;  /* 0x00000004250e7825 */ /* 0x001fc800078e020c */
[----:B------:R-:W-:-:S04]  /*0c90*/  IMAD.WIDE R8, R36, 0x4, R8 ;  /* 0x0000000424087825 */ /* 0x000fc800078e0208 */
[----:B------:R-:W-:Y:S01]  /*0ca0*/  IMAD.WIDE R46, R36, 0x4, R12 ;  /* 0x00000004242e7825 */ /* 0x000fe200078e020c */
[----:B-----5:R-:W-:Y:S01]  /*0cb0*/  SEL R28, R28, RZ, P3 ;  /* 0x000000ff1c1c7207 */ /* 0x020fe20001800000 */
[----:B------:R0:W2:Y:S01]  /*0cc0*/  LDG.E.EL R22, desc[UR4][R8.64] ;  /* 0x0000000408167981 */ /* 0x0000a2000c2e1900 */
[----:B------:R-:W-:Y:S02]  /*0cd0*/  SEL R29, R29, RZ, P3 ;  /* 0x000000ff1d1d7207 */ /* 0x000fe40001800000 */
[----:B------:R-:W-:Y:S02]  /*0ce0*/  SEL R30, R30, RZ, P3 ;  /* 0x000000ff1e1e7207 */ /* 0x000fe40001800000 */
[----:B------:R-:W-:Y:S02]  /*0cf0*/  SEL R31, R31, RZ, P3 ;  /* 0x000000ff1f1f7207 */ /* 0x000fe40001800000 */
[----:B------:R-:W-:Y:S02]  /*0d00*/  ISETP.GT.AND P3, PT, R37, 0x567, PT ;  /* 0x000005672500780c */ /* 0x000fe40003f64270 */
[----:B------:R-:W-:-:S02]  /*0d10*/  @!P4 FSEL R28, R11, RZ, !P6 ;  /* 0x000000ff0b1cc208 */ /* 0x000fc40007000000 */
[----:B------:R-:W-:Y:S02]  /*0d20*/  @!P4 FSEL R29, R39, RZ, !P6 ;  /* 0x000000ff271dc208 */ /* 0x000fe40007000000 */
[----:B------:R-:W-:Y:S02]  /*0d30*/  @!P4 FSEL R30, R40, RZ, !P6 ;  /* 0x000000ff281ec208 */ /* 0x000fe40007000000 */
[----:B------:R-:W-:Y:S02]  /*0d40*/  @!P4 FSEL R31, R41, RZ, !P6 ;  /* 0x000000ff291fc208 */ /* 0x000fe40007000000 */
[----:B------:R-:W-:Y:S02]  /*0d50*/  CS2R R12, SRZ ;  /* 0x00000000000c7805 */ /* 0x000fe4000001ff00 */
[----:B------:R-:W-:Y:S02]  /*0d60*/  ISETP.GE.AND P4, PT, R37, 0x568, PT ;  /* 0x000005682500780c */ /* 0x000fe40003f86270 */
[----:B0-----:R-:W-:-:S02]  /*0d70*/  CS2R R8, SRZ ;  /* 0x0000000000087805 */ /* 0x001fc4000001ff00 */
[----:B------:R-:W-:Y:S02]  /*0d80*/  ISETP.GE.AND P6, PT, R37, 0x550, PT ;  /* 0x000005502500780c */ /* 0x000fe40003fc6270 */
[----:B------:R-:W-:Y:S01]  /*0d90*/  CS2R R10, SRZ ;  /* 0x00000000000a7805 */ /* 0x000fe2000001ff00 */
[----:B------:R0:W5:Y:S01]  /*0da0*/  LDG.E.EL R37, desc[UR4][R14.64] ;  /* 0x000000040e257981 */ /* 0x000162000c2e1900 */
[----:B-1----:R-:W-:Y:S01]  /*0db0*/  IMAD.WIDE R40, R2, 0x4, R18 ;  /* 0x0000000402287825 */ /* 0x002fe200078e0212 */
[----:B----4-:R-:W-:Y:S02]  /*0dc0*/  SEL R2, R27, RZ, !P0 ;  /* 0x000000ff1b027207 */ /* 0x010fe40004000000 */
[----:B------:R-:W2:Y:S04]  /*0dd0*/  LDG.E.EL R39, desc[UR4][R46.64] ;  /* 0x000000042e277981 */ /* 0x000ea8000c2e1900 */
[----:B------:R1:W4:Y:S01]  /*0de0*/  @P3 LDG.E.128 R8, desc[UR4][R16.64+-0x5a00] ;  /* 0xffa6000410083981 */ /* 0x000322000c1e1d00 */
[----:B0-----:R-:W-:-:S02]  /*0df0*/  CS2R R14, SRZ ;  /* 0x00000000000e7805 */ /* 0x001fc4000001ff00 */
[----:B------:R-:W-:Y:S01]  /*0e00*/  SEL R23, R23, R2, !P6 ;  /* 0x0000000217177207 */ /* 0x000fe20007000000 */
[----:B------:R-:W-:-:S03]  /*0e10*/  IMAD.WIDE R2, R3, 0x4, R18 ;  /* 0x0000000403027825 */ /* 0x000fc600078e0212 */
[----:B------:R-:W2:Y:S01]  /*0e20*/  @!P1 LDG.E.128 R12, desc[UR4][R40.64] ;  /* 0x00000004280c9981 */ /* 0x000ea2000c1e1d00 */
[----:B------:R-:W-:Y:S02]  /*0e30*/  CS2R R18, SRZ ;  /* 0x0000000000127805 */ /* 0x000fe4000001ff00 */
[----:B-1----:R-:W-:-:S06]  /*0e40*/  CS2R R16, SRZ ;  /* 0x0000000000107805 */ /* 0x002fcc000001ff00 */
[----:B------:R-:W3:Y:S01]  /*0e50*/  @!P2 LDG.E.128 R16, desc[UR4][R2.64] ;  /* 0x000000040210a981 */ /* 0x000ee2000c1e1d00 */
[----:B------:R-:W-:Y:S02]  /*0e60*/  SEL R27, R24, RZ, !P0 ;  /* 0x000000ff181b7207 */ /* 0x000fe40004000000 */
[----:B------:R-:W-:Y:S02]  /*0e70*/  SEL R24, R25, RZ, !P0 ;  /* 0x000000ff19187207 */ /* 0x000fe40004000000 */
[----:B------:R-:W-:Y:S02]  /*0e80*/  SEL R25, R26, RZ, !P0 ;  /* 0x000000ff1a197207 */ /* 0x000fe40004000000 */
[----:B------:R-:W-:Y:S02]  /*0e90*/  SEL R21, R21, R24, !P6 ;  /* 0x0000001815157207 */ /* 0x000fe40007000000 */
[----:B------:R-:W-:Y:S02]  /*0ea0*/  SEL R32, R32, R25, !P6 ;  /* 0x0000001920207207 */ /* 0x000fe40007000000 */
[----:B------:R-:W-:-:S02]  /*0eb0*/  SEL R20, R20, R27, !P6 ;  /* 0x0000001b14147207 */ /* 0x000fc40007000000 */
[----:B--2---:R-:W-:Y:S02]  /*0ec0*/  SEL R26, R15, RZ, !P1 ;  /* 0x000000ff0f1a7207 */ /* 0x004fe40004800000 */
[----:B------:R-:W-:-:S03]  /*0ed0*/  SEL R15, R14, RZ, !P1 ;  /* 0x000000ff0e0f7207 */ /* 0x000fc60004800000 */
[----:B------:R-:W-:Y:S02]  /*0ee0*/  @!P1 FADD R31, R26, R7 ;  /* 0x000000071a1f9221 */ /* 0x000fe40000000000 */
[----:B------:R-:W-:Y:S01]  /*0ef0*/  @!P1 FADD R30, R15, R6 ;  /* 0x000000060f1e9221 */ /* 0x000fe20000000000 */
[----:B---3--:R-:W-:Y:S01]  /*0f00*/  SEL R19, R19, RZ, !P2 ;  /* 0x000000ff13137207 */ /* 0x008fe20005000000 */
[C---:B------:R-:W-:Y:S02]  /*0f10*/  FADD R7, -R35.reuse, R31 ;  /* 0x0000001f23077221 */ /* 0x040fe40000000100 */
[----:B------:R-:W-:Y:S01]  /*0f20*/  FADD R3, -R35, R30 ;  /* 0x0000001e23037221 */ /* 0x000fe20000000100 */
[----:B------:R-:W-:Y:S02]  /*0f30*/  SEL R15, R16, RZ, !P2 ;  /* 0x000000ff100f7207 */ /* 0x000fe40005000000 */
[----:B------:R-:W-:Y:S02]  /*0f40*/  SEL R16, R17, RZ, !P2 ;  /* 0x000000ff11107207 */ /* 0x000fe40005000000 */
[----:B----4-:R-:W-:Y:S01]  /*0f50*/  SEL R11, R11, RZ, P3 ;  /* 0x000000ff0b0b7207 */ /* 0x010fe20001800000 */
[----:B------:R-:W-:Y:S01]  /*0f60*/  FMUL R14, R48, R3 ;  /* 0x00000003300e7220 */ /* 0x000fe20000400000 */
[----:B------:R-:W-:Y:S01]  /*0f70*/  SEL R24, R13, RZ, !P1 ;  /* 0x000000ff0d187207 */ /* 0x000fe20004800000 */
[----:B------:R-:W0:Y:S01]  /*0f80*/  LDC.64 R2, c[0x0][0x250] ;  /* 0x00009400ff027b82 */ /* 0x000e220000000a00 */
[----:B------:R-:W-:-:S02]  /*0f90*/  SEL R17, R18, RZ, !P2 ;  /* 0x000000ff12117207 */ /* 0x000fc40005000000 */
[----:B------:R-:W-:Y:S01]  /*0fa0*/  @!P4 FSEL R11, R23, RZ, !P5 ;  /* 0x000000ff170bc208 */ /* 0x000fe20006800000 */
[----:B------:R-:W-:Y:S01]  /*0fb0*/  @!P2 FADD R11, R19, R4 ;  /* 0x00000004130ba221 */ /* 0x000fe20000000000 */
[----:B------:R-:W-:Y:S01]  /*0fc0*/  SEL R13, R12, RZ, !P1 ;  /* 0x000000ff0c0d7207 */ /* 0x000fe20004800000 */
[----:B------:R-:W-:Y:S01]  /*0fd0*/  FMUL R12, R48, R7 ;  /* 0x00000007300c7220 */ /* 0x000fe20000400000 */
[----:B------:R-:W-:Y:S01]  /*0fe0*/  SEL R9, R9, RZ, P3 ;  /* 0x000000ff09097207 */ /* 0x000fe20001800000 */
[----:B------:R-:W1:Y:S01]  /*0ff0*/  LDC.64 R6, c[0x0][0x258] ;  /* 0x00009600ff067b82 */ /* 0x000e620000000a00 */
[----:B------:R-:W-:Y:S01]  /*1000*/  SEL R10, R10, RZ, P3 ;  /* 0x000000ff0a0a7207 */ /* 0x000fe20001800000 */
[----:B------:R-:W-:Y:S01]  /*1010*/  @!P1 FADD R29, R24, R5 ;  /* 0x00000005181d9221 */ /* 0x000fe20000000000 */
[----:B------:R-:W-:Y:S01]  /*1020*/  SEL R8, R8, RZ, P3 ;  /* 0x000000ff08087207 */ /* 0x000fe20001800000 */
[----:B------:R-:W-:Y:S01]  /*1030*/  FADD R19, -R45, R11 ;  /* 0x0000000b2d137221 */ /* 0x000fe20000000100 */
[----:B------:R-:W-:Y:S01]  /*1040*/  @!P4 FSEL R9, R21, RZ, !P5 ;  /* 0x000000ff1509c208 */ /* 0x000fe20006800000 */
[----:B------:R-:W-:Y:S01]  /*1050*/  @!P2 FADD R9, R16, R43 ;  /* 0x0000002b1009a221 */ /* 0x000fe20000000000 */
[----:B------:R-:W-:Y:S01]  /*1060*/  @!P4 FSEL R10, R32, RZ, !P5 ;  /* 0x000000ff200ac208 */ /* 0x000fe20006800000 */
[----:B------:R-:W-:Y:S01]  /*1070*/  @!P2 FADD R10, R17, R42 ;  /* 0x0000002a110aa221 */ /* 0x000fe20000000000 */
[----:B------:R-:W-:Y:S01]  /*1080*/  @!P4 FSEL R8, R20, RZ, !P5 ;  /* 0x000000ff1408c208 */ /* 0x000fe20006800000 */
[----:B------:R-:W-:Y:S01]  /*1090*/  @!P1 FADD R28, R13, R38 ;  /* 0x000000260d1c9221 */ /* 0x000fe20000000000 */
[----:B------:R-:W-:Y:S01]  /*10a0*/  @!P2 FADD R8, R15, R44 ;  /* 0x0000002c0f08a221 */ /* 0x000fe20000000000 */
[----:B------:R-:W-:Y:S01]  /*10b0*/  FADD R5, -R35, R29 ;  /* 0x0000001d23057221 */ /* 0x000fe20000000100 */
[C---:B------:R-:W-:Y:S01]  /*10c0*/  FADD R15, -R45.reuse, R9 ;  /* 0x000000092d0f7221 */ /* 0x040fe20000000100 */
[----:B------:R-:W-:Y:S01]  /*10d0*/  FADD R17, -R45, R10 ;  /* 0x0000000a2d117221 */ /* 0x000fe20000000100 */
[----:B------:R-:W-:Y:S01]  /*10e0*/  FMUL R4, R34, R19 ;  /* 0x0000001322047220 */ /* 0x000fe20000400000 */
[----:B------:R-:W-:Y:S01]  /*10f0*/  FADD R35, -R35, R28 ;  /* 0x0000001c23237221 */ /* 0x000fe20000000100 */
[----:B------:R-:W-:Y:S01]  /*1100*/  FADD R45, -R45, R8 ;  /* 0x000000082d2d7221 */ /* 0x000fe20000000100 */
[----:B------:R-:W-:Y:S01]  /*1110*/  FMUL R5, R48, R5 ;  /* 0x0000000530057220 */ /* 0x000fe20000400000 */
[C---:B------:R-:W-:Y:S01]  /*1120*/  FMUL R15, R34.reuse, R15 ;  /* 0x0000000f220f7220 */ /* 0x040fe20000400000 */
[----:B------:R-:W-:Y:S01]  /*1130*/  FMUL R16, R34, R17 ;  /* 0x0000001122107220 */ /* 0x000fe20000400000 */
[--C-:B-----5:R-:W-:Y:S01]  /*1140*/  FFMA R4, R0, R4, R37.reuse ;  /* 0x0000000400047223 */ /* 0x120fe20000000025 */
[----:B------:R-:W-:Y:S01]  /*1150*/  FMUL R48, R48, R35 ;  /* 0x0000002330307220 */ /* 0x000fe20000400000 */
[----:B------:R-:W-:Y:S01]  /*1160*/  FMUL R34, R34, R45 ;  /* 0x0000002d22227220 */ /* 0x000fe20000400000 */
[----:B------:R-:W-:Y:S01]  /*1170*/  FFMA R16, R0, R16, R37 ;  /* 0x0000001000107223 */ /* 0x000fe20000000025 */
[C-C-:B------:R-:W-:Y:S01]  /*1180*/  FFMA R5, R22.reuse, R5, R39.reuse ;  /* 0x0000000516057223 */ /* 0x140fe20000000027 */
[C-C-:B------:R-:W-:Y:S01]  /*1190*/  FFMA R13, R22.reuse, R48, R39.reuse ;  /* 0x00000030160d7223 */ /* 0x140fe20000000027 */
[C-C-:B------:R-:W-:Y:S01]  /*11a0*/  FFMA R14, R22.reuse, R14, R39.reuse ;  /* 0x0000000e160e7223 */ /* 0x140fe20000000027 */
[----:B------:R-:W-:Y:S01]  /*11b0*/  FFMA R12, R22, R12, R39 ;  /* 0x0000000c160c7223 */ /* 0x000fe20000000027 */
[C-C-:B------:R-:W-:Y:S01]  /*11c0*/  FFMA R15, R0.reuse, R15, R37.reuse ;  /* 0x0000000f000f7223 */ /* 0x140fe20000000025 */
[----:B------:R-:W-:Y:S01]  /*11d0*/  FFMA R34, R0, R34, R37 ;  /* 0x0000002200227223 */ /* 0x000fe20000000025 */
[----:B------:R-:W-:-:S02]  /*11e0*/  FSETP.GEU.AND P6, PT, R4, RZ, PT ;  /* 0x000000ff0400720b */ /* 0x000fc40003fce000 */
[----:B------:R-:W-:Y:S02]  /*11f0*/  FSETP.GEU.AND P0, PT, R16, RZ, PT ;  /* 0x000000ff1000720b */ /* 0x000fe40003f0e000 */
[----:B------:R-:W-:Y:S02]  /*1200*/  SEL R19, R4, RZ, P6 ;  /* 0x000000ff04137207 */ /* 0x000fe40003000000 */
[----:B------:R-:W-:Y:S02]  /*1210*/  FSETP.GEU.AND P1, PT, R15, RZ, PT ;  /* 0x000000ff0f00720b */ /* 0x000fe40003f2e000 */
[----:B------:R-:W-:Y:S02]  /*1220*/  FSETP.GEU.AND P2, PT, R34, RZ, PT ;  /* 0x000000ff2200720b */ /* 0x000fe40003f4e000 */
[----:B------:R-:W-:Y:S02]  /*1230*/  FSETP.GEU.AND P3, PT, R12, RZ, PT ;  /* 0x000000ff0c00720b */ /* 0x000fe40003f6e000 */
[----:B------:R-:W-:-:S02]  /*1240*/  FSETP.GEU.AND P4, PT, R14, RZ, PT ;  /* 0x000000ff0e00720b */ /* 0x000fc40003f8e000 */
[----:B------:R-:W-:Y:S02]  /*1250*/  FSETP.GEU.AND P5, PT, R5, RZ, PT ;  /* 0x000000ff0500720b */ /* 0x000fe40003fae000 */
[----:B------:R-:W-:Y:S01]  /*1260*/  FSETP.GEU.AND P6, PT, R13, RZ, PT ;  /* 0x000000ff0d00720b */ /* 0x000fe20003fce000 */
[----:B0-----:R-:W-:Y:S01]  /*1270*/  IMAD.WIDE R2, R33, 0x4, R2 ;  /* 0x0000000421027825 */ /* 0x001fe200078e0202 */
[----:B------:R-:W-:Y:S02]  /*1280*/  SEL R18, R16, RZ, P0 ;  /* 0x000000ff10127207 */ /* 0x000fe40000000000 */
[----:B------:R-:W-:Y:S01]  /*1290*/  SEL R17, R15, RZ, P1 ;  /* 0x000000ff0f117207 */ /* 0x000fe20000800000 */
[----:B-1----:R-:W-:Y:S01]  /*12a0*/  IMAD.WIDE R6, R33, 0x4, R6 ;  /* 0x0000000421067825 */ /* 0x002fe200078e0206 */
[----:B------:R-:W-:Y:S02]  /*12b0*/  SEL R16, R34, RZ, P2 ;  /* 0x000000ff22107207 */ /* 0x000fe40001000000 */
[----:B------:R-:W-:-:S02]  /*12c0*/  SEL R23, R12, RZ, P3 ;  /* 0x000000ff0c177207 */ /* 0x000fc40001800000 */
[----:B------:R-:W-:Y:S02]  /*12d0*/  SEL R22, R14, RZ, P4 ;  /* 0x000000ff0e167207 */ /* 0x000fe40002000000 */
[----:B------:R-:W-:Y:S02]  /*12e0*/  SEL R21, R5, RZ, P5 ;  /* 0x000000ff05157207 */ /* 0x000fe40002800000 */
[----:B------:R-:W-:Y:S01]  /*12f0*/  SEL R20, R13, RZ, P6 ;  /* 0x000000ff0d147207 */ /* 0x000fe20003000000 */
[----:B------:R-:W-:Y:S04]  /*1300*/  STG.E.128 desc[UR4][R2.64], R8 ;  /* 0x0000000802007986 */ /* 0x000fe8000c101d04 */
[----:B------:R-:W-:Y:S04]  /*1310*/  STG.E.128 desc[UR4][R2.64+0x800], R28 ;  /* 0x0008001c02007986 */ /* 0x000fe8000c101d04 */
[----:B------:R-:W-:Y:S04]  /*1320*/  STG.E.128 desc[UR4][R6.64], R16 ;  /* 0x0000001006007986 */ /* 0x000fe8000c101d04 */
[----:B------:R-:W-:Y:S01]  /*1330*/  STG.E.128 desc[UR4][R6.64+0x800], R20 ;  /* 0x0008001406007986 */ /* 0x000fe2000c101d04 */
[----:B------:R-:W-:Y:S05]  /*1340*/  EXIT ;  /* 0x000000000000794d */ /* 0x000fea0003800000 */
.L_x_0:
[----:B------:R-:W-:-:S00]  /*1350*/  BRA `(.L_x_0) ;  /* 0xfffffffc00fc7947 */ /* 0x000fc0000383ffff */
[----:B------:R-:W-:-:S00]  /*1360*/  NOP ;  /* 0x0000000000007918 */ /* 0x000fc00000000000 */
        /* <DEDUP_REMOVED lines=9> */
.L_x_1:


//--------------------- .nv.global.init           --------------------------
	.section	.nv.global.init,"aw",@progbits
.nv.global.init:
	.type		_$_str,@object
	.size		_$_str,(_$_str_$_2 - _$_str)
_$_str:
        /*0000*/ 	.byte	0x5f, 0x5f, 0x43, 0x55, 0x44, 0x41, 0x5f, 0x46, 0x54, 0x5a, 0x00
	.type		_$_str_$_2,@object
	.size		_$_str_$_2,(.L_1 - _$_str_$_2)
_$_str_$_2:
        /*000b*/ 	.byte	0x5f, 0x5f, 0x43, 0x55, 0x44, 0x41, 0x5f, 0x50, 0x52, 0x45, 0x43, 0x5f, 0x53, 0x51, 0x52, 0x54
        /*001b*/ 	.byte	0x00
.L_1:


//--------------------- .nv.constant0.triton_poi_fused__native_batch_norm_legit_no_training_cat_relu_39 --------------------------
	.section	.nv.constant0.triton_poi_fused__native_batch_norm_legit_no_training_cat_relu_39,"a",@progbits
	.sectionflags	@""
	.align	4
.nv.constant0.triton_poi_fused__native_batch_norm_legit_no_training_cat_relu_39:
	.zero		612
